//
// Generated by NVIDIA NVVM Compiler
//
// Compiler Build ID: CL-36424714
// Cuda compilation tools, release 13.0, V13.0.88
// Based on NVVM 20.0.0
//

.version 9.0
.target sm_100
.address_size 64

	// .globl	_Z20euclideanDist_kernelPKfS0_Pfii

.visible .entry _Z20euclideanDist_kernelPKfS0_Pfii(
	.param .u64 .ptr .align 1 _Z20euclideanDist_kernelPKfS0_Pfii_param_0,
	.param .u64 .ptr .align 1 _Z20euclideanDist_kernelPKfS0_Pfii_param_1,
	.param .u64 .ptr .align 1 _Z20euclideanDist_kernelPKfS0_Pfii_param_2,
	.param .u32 _Z20euclideanDist_kernelPKfS0_Pfii_param_3,
	.param .u32 _Z20euclideanDist_kernelPKfS0_Pfii_param_4
)
{
	.reg .pred 	%p<11>;
	.reg .b32 	%r<38>;
	.reg .b32 	%f<142>;
	.reg .b64 	%rd<23>;

	ld.param.u64 	%rd6, [_Z20euclideanDist_kernelPKfS0_Pfii_param_0];
	ld.param.u64 	%rd7, [_Z20euclideanDist_kernelPKfS0_Pfii_param_1];
	ld.param.u64 	%rd5, [_Z20euclideanDist_kernelPKfS0_Pfii_param_2];
	ld.param.u32 	%r24, [_Z20euclideanDist_kernelPKfS0_Pfii_param_3];
	ld.param.u32 	%r23, [_Z20euclideanDist_kernelPKfS0_Pfii_param_4];
	cvta.to.global.u64 	%rd1, %rd7;
	cvta.to.global.u64 	%rd2, %rd6;
	mov.u32 	%r25, %ctaid.x;
	mov.u32 	%r26, %ntid.x;
	mov.u32 	%r27, %tid.x;
	mad.lo.s32 	%r1, %r25, %r26, %r27;
	setp.ge.s32 	%p1, %r1, %r24;
	@%p1 bra 	$L__BB0_15;
	setp.lt.s32 	%p2, %r23, 1;
	mov.f32 	%f141, 0f00000000;
	@%p2 bra 	$L__BB0_14;
	mul.lo.s32 	%r2, %r23, %r1;
	and.b32  	%r3, %r23, 15;
	setp.lt.u32 	%p3, %r23, 16;
	mov.f32 	%f141, 0f00000000;
	mov.b32 	%r34, 0;
	@%p3 bra 	$L__BB0_5;
	and.b32  	%r34, %r23, 2147483632;
	neg.s32 	%r32, %r34;
	add.s64 	%rd3, %rd2, 32;
	add.s64 	%rd4, %rd1, 32;
	mov.f32 	%f141, 0f00000000;
	mov.u32 	%r31, %r2;
$L__BB0_4:
	.pragma "nounroll";
	mul.wide.s32 	%rd8, %r31, 4;
	add.s64 	%rd9, %rd3, %rd8;
	add.s64 	%rd10, %rd4, %rd8;
	ld.global.f32 	%f18, [%rd9+-32];
	ld.global.f32 	%f19, [%rd10+-32];
	sub.f32 	%f20, %f18, %f19;
	fma.rn.f32 	%f21, %f20, %f20, %f141;
	ld.global.f32 	%f22, [%rd9+-28];
	ld.global.f32 	%f23, [%rd10+-28];
	sub.f32 	%f24, %f22, %f23;
	fma.rn.f32 	%f25, %f24, %f24, %f21;
	ld.global.f32 	%f26, [%rd9+-24];
	ld.global.f32 	%f27, [%rd10+-24];
	sub.f32 	%f28, %f26, %f27;
	fma.rn.f32 	%f29, %f28, %f28, %f25;
	ld.global.f32 	%f30, [%rd9+-20];
	ld.global.f32 	%f31, [%rd10+-20];
	sub.f32 	%f32, %f30, %f31;
	fma.rn.f32 	%f33, %f32, %f32, %f29;
	ld.global.f32 	%f34, [%rd9+-16];
	ld.global.f32 	%f35, [%rd10+-16];
	sub.f32 	%f36, %f34, %f35;
	fma.rn.f32 	%f37, %f36, %f36, %f33;
	ld.global.f32 	%f38, [%rd9+-12];
	ld.global.f32 	%f39, [%rd10+-12];
	sub.f32 	%f40, %f38, %f39;
	fma.rn.f32 	%f41, %f40, %f40, %f37;
	ld.global.f32 	%f42, [%rd9+-8];
	ld.global.f32 	%f43, [%rd10+-8];
	sub.f32 	%f44, %f42, %f43;
	fma.rn.f32 	%f45, %f44, %f44, %f41;
	ld.global.f32 	%f46, [%rd9+-4];
	ld.global.f32 	%f47, [%rd10+-4];
	sub.f32 	%f48, %f46, %f47;
	fma.rn.f32 	%f49, %f48, %f48, %f45;
	ld.global.f32 	%f50, [%rd9];
	ld.global.f32 	%f51, [%rd10];
	sub.f32 	%f52, %f50, %f51;
	fma.rn.f32 	%f53, %f52, %f52, %f49;
	ld.global.f32 	%f54, [%rd9+4];
	ld.global.f32 	%f55, [%rd10+4];
	sub.f32 	%f56, %f54, %f55;
	fma.rn.f32 	%f57, %f56, %f56, %f53;
	ld.global.f32 	%f58, [%rd9+8];
	ld.global.f32 	%f59, [%rd10+8];
	sub.f32 	%f60, %f58, %f59;
	fma.rn.f32 	%f61, %f60, %f60, %f57;
	ld.global.f32 	%f62, [%rd9+12];
	ld.global.f32 	%f63, [%rd10+12];
	sub.f32 	%f64, %f62, %f63;
	fma.rn.f32 	%f65, %f64, %f64, %f61;
	ld.global.f32 	%f66, [%rd9+16];
	ld.global.f32 	%f67, [%rd10+16];
	sub.f32 	%f68, %f66, %f67;
	fma.rn.f32 	%f69, %f68, %f68, %f65;
	ld.global.f32 	%f70, [%rd9+20];
	ld.global.f32 	%f71, [%rd10+20];
	sub.f32 	%f72, %f70, %f71;
	fma.rn.f32 	%f73, %f72, %f72, %f69;
	ld.global.f32 	%f74, [%rd9+24];
	ld.global.f32 	%f75, [%rd10+24];
	sub.f32 	%f76, %f74, %f75;
	fma.rn.f32 	%f77, %f76, %f76, %f73;
	ld.global.f32 	%f78, [%rd9+28];
	ld.global.f32 	%f79, [%rd10+28];
	sub.f32 	%f80, %f78, %f79;
	fma.rn.f32 	%f141, %f80, %f80, %f77;
	add.s32 	%r32, %r32, 16;
	add.s32 	%r31, %r31, 16;
	setp.ne.s32 	%p4, %r32, 0;
	@%p4 bra 	$L__BB0_4;
$L__BB0_5:
	setp.eq.s32 	%p5, %r3, 0;
	@%p5 bra 	$L__BB0_14;
	and.b32  	%r11, %r23, 7;
	setp.lt.u32 	%p6, %r3, 8;
	@%p6 bra 	$L__BB0_8;
	add.s32 	%r29, %r34, %r2;
	mul.wide.s32 	%rd11, %r29, 4;
	add.s64 	%rd12, %rd2, %rd11;
	ld.global.f32 	%f82, [%rd12];
	add.s64 	%rd13, %rd1, %rd11;
	ld.global.f32 	%f83, [%rd13];
	sub.f32 	%f84, %f82, %f83;
	fma.rn.f32 	%f85, %f84, %f84, %f141;
	ld.global.f32 	%f86, [%rd12+4];
	ld.global.f32 	%f87, [%rd13+4];
	sub.f32 	%f88, %f86, %f87;
	fma.rn.f32 	%f89, %f88, %f88, %f85;
	ld.global.f32 	%f90, [%rd12+8];
	ld.global.f32 	%f91, [%rd13+8];
	sub.f32 	%f92, %f90, %f91;
	fma.rn.f32 	%f93, %f92, %f92, %f89;
	ld.global.f32 	%f94, [%rd12+12];
	ld.global.f32 	%f95, [%rd13+12];
	sub.f32 	%f96, %f94, %f95;
	fma.rn.f32 	%f97, %f96, %f96, %f93;
	ld.global.f32 	%f98, [%rd12+16];
	ld.global.f32 	%f99, [%rd13+16];
	sub.f32 	%f100, %f98, %f99;
	fma.rn.f32 	%f101, %f100, %f100, %f97;
	ld.global.f32 	%f102, [%rd12+20];
	ld.global.f32 	%f103, [%rd13+20];
	sub.f32 	%f104, %f102, %f103;
	fma.rn.f32 	%f105, %f104, %f104, %f101;
	ld.global.f32 	%f106, [%rd12+24];
	ld.global.f32 	%f107, [%rd13+24];
	sub.f32 	%f108, %f106, %f107;
	fma.rn.f32 	%f109, %f108, %f108, %f105;
	ld.global.f32 	%f110, [%rd12+28];
	ld.global.f32 	%f111, [%rd13+28];
	sub.f32 	%f112, %f110, %f111;
	fma.rn.f32 	%f141, %f112, %f112, %f109;
	add.s32 	%r34, %r34, 8;
$L__BB0_8:
	setp.eq.s32 	%p7, %r11, 0;
	@%p7 bra 	$L__BB0_14;
	and.b32  	%r14, %r23, 3;
	setp.lt.u32 	%p8, %r11, 4;
	@%p8 bra 	$L__BB0_11;
	add.s32 	%r30, %r34, %r2;
	mul.wide.s32 	%rd14, %r30, 4;
	add.s64 	%rd15, %rd2, %rd14;
	ld.global.f32 	%f114, [%rd15];
	add.s64 	%rd16, %rd1, %rd14;
	ld.global.f32 	%f115, [%rd16];
	sub.f32 	%f116, %f114, %f115;
	fma.rn.f32 	%f117, %f116, %f116, %f141;
	ld.global.f32 	%f118, [%rd15+4];
	ld.global.f32 	%f119, [%rd16+4];
	sub.f32 	%f120, %f118, %f119;
	fma.rn.f32 	%f121, %f120, %f120, %f117;
	ld.global.f32 	%f122, [%rd15+8];
	ld.global.f32 	%f123, [%rd16+8];
	sub.f32 	%f124, %f122, %f123;
	fma.rn.f32 	%f125, %f124, %f124, %f121;
	ld.global.f32 	%f126, [%rd15+12];
	ld.global.f32 	%f127, [%rd16+12];
	sub.f32 	%f128, %f126, %f127;
	fma.rn.f32 	%f141, %f128, %f128, %f125;
	add.s32 	%r34, %r34, 4;
$L__BB0_11:
	setp.eq.s32 	%p9, %r14, 0;
	@%p9 bra 	$L__BB0_14;
	add.s32 	%r37, %r34, %r2;
	neg.s32 	%r36, %r14;
$L__BB0_13:
	.pragma "nounroll";
	mul.wide.s32 	%rd17, %r37, 4;
	add.s64 	%rd18, %rd1, %rd17;
	add.s64 	%rd19, %rd2, %rd17;
	ld.global.f32 	%f129, [%rd19];
	ld.global.f32 	%f130, [%rd18];
	sub.f32 	%f131, %f129, %f130;
	fma.rn.f32 	%f141, %f131, %f131, %f141;
	add.s32 	%r37, %r37, 1;
	add.s32 	%r36, %r36, 1;
	setp.ne.s32 	%p10, %r36, 0;
	@%p10 bra 	$L__BB0_13;
$L__BB0_14:
	sqrt.rn.f32 	%f132, %f141;
	cvta.to.global.u64 	%rd20, %rd5;
	mul.wide.s32 	%rd21, %r1, 4;
	add.s64 	%rd22, %rd20, %rd21;
	st.global.f32 	[%rd22], %f132;
$L__BB0_15:
	ret;

}


// ===== COMPILED SASS (sm_100) =====

	.target	sm_100

	.elftype	@"ET_EXEC"


//--------------------- .note.nv.tkinfo           --------------------------
	.section	.note.nv.tkinfo,"",@"SHT_NOTE"
	.sectionflags	@"SHF_NOTE_NV_TKINFO"
	.tkinfo
        /*0018*/ 	.word	0x00000002
        /*0030*/ 	.string	""
        /*0030*/ 	.string	"ptxas"
        /*0030*/ 	.string	"Cuda compilation tools, release 13.0, V13.0.88"
        /*0030*/ 	.string	"Build cuda_13.0.r13.0/compiler.36424714_0"
        /*0030*/ 	.string	"-arch sm_100 -m 64 "



//--------------------- .note.nv.cuinfo           --------------------------
	.section	.note.nv.cuinfo,"",@"SHT_NOTE"
	.sectionflags	@"SHF_NOTE_NV_CUINFO"
        /*0018*/ 	.short	0x0002
        /*001a*/ 	.short	0x0064
        /*001c*/ 	.short	0x0082
	.zero		2


//--------------------- .nv.info                  --------------------------
	.section	.nv.info,"",@"SHT_CUDA_INFO"
	.align	4


	//----- nvinfo : EIATTR_REGCOUNT
	.align		4
        /*0000*/ 	.byte	0x04, 0x2f
        /*0002*/ 	.short	(.L_1 - .L_0)
	.align		4
.L_0:
        /*0004*/ 	.word	index@(_Z20euclideanDist_kernelPKfS0_Pfii)
        /*0008*/ 	.word	0x0000001f


	//----- nvinfo : EIATTR_FRAME_SIZE
	.align		4
.L_1:
        /*000c*/ 	.byte	0x04, 0x11
        /*000e*/ 	.short	(.L_3 - .L_2)
	.align		4
.L_2:
        /*0010*/ 	.word	index@($__internal_0_$__cuda_sm20_sqrt_rn_f32_slowpath)
        /*0014*/ 	.word	0x00000000


	//----- nvinfo : EIATTR_FRAME_SIZE
	.align		4
.L_3:
        /*0018*/ 	.byte	0x04, 0x11
        /*001a*/ 	.short	(.L_5 - .L_4)
	.align		4
.L_4:
        /*001c*/ 	.word	index@(_Z20euclideanDist_kernelPKfS0_Pfii)
        /*0020*/ 	.word	0x00000000


	//----- nvinfo : EIATTR_MIN_STACK_SIZE
	.align		4
.L_5:
        /*0024*/ 	.byte	0x04, 0x12
        /*0026*/ 	.short	(.L_7 - .L_6)
	.align		4
.L_6:
        /*0028*/ 	.word	index@(_Z20euclideanDist_kernelPKfS0_Pfii)
        /*002c*/ 	.word	0x00000000
.L_7:


//--------------------- .nv.compat                --------------------------
	.section	.nv.compat,"",@"SHT_CUDA_COMPAT_INFO"
	.align	4
        /*0000*/ 	.byte	0x02, 0x09, 0x00, 0x00, 0x02, 0x02, 0x01, 0x00, 0x02, 0x05, 0x05, 0x00, 0x03, 0x07, 0x01, 0x01
        /*0010*/ 	.byte	0x02, 0x03, 0x00, 0x00, 0x02, 0x06, 0x01, 0x00, 0x04, 0x0b, 0x08, 0x00, 0x01, 0x00, 0x00, 0x00
        /*0020*/ 	.byte	0x00, 0x00, 0x00, 0x00


//--------------------- .nv.info._Z20euclideanDist_kernelPKfS0_Pfii --------------------------
	.section	.nv.info._Z20euclideanDist_kernelPKfS0_Pfii,"",@"SHT_CUDA_INFO"
	.sectionflags	@""
	.align	4


	//----- nvinfo : EIATTR_CUDA_API_VERSION
	.align		4
        /*0000*/ 	.byte	0x04, 0x37
        /*0002*/ 	.short	(.L_9 - .L_8)
.L_8:
        /*0004*/ 	.word	0x00000082


	//----- nvinfo : EIATTR_KPARAM_INFO
	.align		4
.L_9:
        /*0008*/ 	.byte	0x04, 0x17
        /*000a*/ 	.short	(.L_11 - .L_10)
.L_10:
        /*000c*/ 	.word	0x00000000
        /*0010*/ 	.short	0x0004
        /*0012*/ 	.short	0x001c
        /*0014*/ 	.byte	0x00, 0xf0, 0x11, 0x00


	//----- nvinfo : EIATTR_KPARAM_INFO
	.align		4
.L_11:
        /*0018*/ 	.byte	0x04, 0x17
        /*001a*/ 	.short	(.L_13 - .L_12)
.L_12:
        /*001c*/ 	.word	0x00000000
        /*0020*/ 	.short	0x0003
        /*0022*/ 	.short	0x0018
        /*0024*/ 	.byte	0x00, 0xf0, 0x11, 0x00


	//----- nvinfo : EIATTR_KPARAM_INFO
	.align		4
.L_13:
        /*0028*/ 	.byte	0x04, 0x17
        /*002a*/ 	.short	(.L_15 - .L_14)
.L_14:
        /*002c*/ 	.word	0x00000000
        /*0030*/ 	.short	0x0002
        /*0032*/ 	.short	0x0010
        /*0034*/ 	.byte	0x00, 0xf5, 0x21, 0x00


	//----- nvinfo : EIATTR_KPARAM_INFO
	.align		4
.L_15:
        /*0038*/ 	.byte	0x04, 0x17
        /*003a*/ 	.short	(.L_17 - .L_16)
.L_16:
        /*003c*/ 	.word	0x00000000
        /*0040*/ 	.short	0x0001
        /*0042*/ 	.short	0x0008
        /*0044*/ 	.byte	0x00, 0xf5, 0x21, 0x00


	//----- nvinfo : EIATTR_KPARAM_INFO
	.align		4
.L_17:
        /*0048*/ 	.byte	0x04, 0x17
        /*004a*/ 	.short	(.L_19 - .L_18)
.L_18:
        /*004c*/ 	.word	0x00000000
        /*0050*/ 	.short	0x0000
        /*0052*/ 	.short	0x0000
        /*0054*/ 	.byte	0x00, 0xf5, 0x21, 0x00


	//----- nvinfo : EIATTR_SPARSE_MMA_MASK
	.align		4
.L_19:
        /*0058*/ 	.byte	0x03, 0x50
        /*005a*/ 	.short	0x0000


	//----- nvinfo : EIATTR_MAXREG_COUNT
	.align		4
        /*005c*/ 	.byte	0x03, 0x1b
        /*005e*/ 	.short	0x00ff


	//----- nvinfo : EIATTR_MERCURY_ISA_VERSION
	.align		4
        /*0060*/ 	.byte	0x03, 0x5f
        /*0062*/ 	.short	0x0101


	//----- nvinfo : EIATTR_VRC_CTA_INIT_COUNT
	.align		4
        /*0064*/ 	.byte	0x02, 0x4a
	.zero		1
	.zero		1


	//----- nvinfo : EIATTR_EXIT_INSTR_OFFSETS
	.align		4
        /*0068*/ 	.byte	0x04, 0x1c
        /*006a*/ 	.short	(.L_21 - .L_20)


	//   ....[0]....
.L_20:
        /*006c*/ 	.word	0x00000070


	//   ....[1]....
        /*0070*/ 	.word	0x00000cd0


	//----- nvinfo : EIATTR_CRS_STACK_SIZE
	.align		4
.L_21:
        /*0074*/ 	.byte	0x04, 0x1e
        /*0076*/ 	.short	(.L_23 - .L_22)
.L_22:
        /*0078*/ 	.word	0x00000000


	//----- nvinfo : EIATTR_CBANK_PARAM_SIZE
	.align		4
.L_23:
        /*007c*/ 	.byte	0x03, 0x19
        /*007e*/ 	.short	0x0020


	//----- nvinfo : EIATTR_PARAM_CBANK
	.align		4
        /*0080*/ 	.byte	0x04, 0x0a
        /*0082*/ 	.short	(.L_25 - .L_24)
	.align		4
.L_24:
        /*0084*/ 	.word	index@(.nv.constant0._Z20euclideanDist_kernelPKfS0_Pfii)
        /*0088*/ 	.short	0x0380
        /*008a*/ 	.short	0x0020


	//----- nvinfo : EIATTR_SW_WAR
	.align		4
.L_25:
        /*008c*/ 	.byte	0x04, 0x36
        /*008e*/ 	.short	(.L_27 - .L_26)
.L_26:
        /*0090*/ 	.word	0x00000008
.L_27:


//--------------------- .nv.callgraph             --------------------------
	.section	.nv.callgraph,"",@"SHT_CUDA_CALLGRAPH"
	.align	4
	.sectionentsize	8
	.align		4
        /*0000*/ 	.word	0x00000000
	.align		4
        /*0004*/ 	.word	0xffffffff
	.align		4
        /*0008*/ 	.word	0x00000000
	.align		4
        /*000c*/ 	.word	0xfffffffe
	.align		4
        /*0010*/ 	.word	0x00000000
	.align		4
        /*0014*/ 	.word	0xfffffffd
	.align		4
        /*0018*/ 	.word	0x00000000
	.align		4
        /*001c*/ 	.word	0xfffffffc


//--------------------- .text._Z20euclideanDist_kernelPKfS0_Pfii --------------------------
	.section	.text._Z20euclideanDist_kernelPKfS0_Pfii,"ax",@progbits
	.align	128
        .global         _Z20euclideanDist_kernelPKfS0_Pfii
        .type           _Z20euclideanDist_kernelPKfS0_Pfii,@function
        .size           _Z20euclideanDist_kernelPKfS0_Pfii,(.L_x_11 - _Z20euclideanDist_kernelPKfS0_Pfii)
        .other          _Z20euclideanDist_kernelPKfS0_Pfii,@"STO_CUDA_ENTRY STV_DEFAULT"
_Z20euclideanDist_kernelPKfS0_Pfii:
.text._Z20euclideanDist_kernelPKfS0_Pfii:
[----:B------:R-:W-:Y:S01]  /*0000*/  LDC R1, c[0x0][0x37c] ;  /* 0x0000df00ff017b82 */ /* 0x000fe20000000800 */
[----:B------:R-:W0:Y:S07]  /*0010*/  S2R R3, SR_TID.X ;  /* 0x0000000000037919 */ /* 0x000e2e0000002100 */
[----:B------:R-:W0:Y:S01]  /*0020*/  S2UR UR4, SR_CTAID.X ;  /* 0x00000000000479c3 */ /* 0x000e220000002500 */
[----:B------:R-:W1:Y:S07]  /*0030*/  LDCU UR5, c[0x0][0x398] ;  /* 0x00007300ff0577ac */ /* 0x000e6e0008000800 */
[----:B------:R-:W0:Y:S02]  /*0040*/  LDC R6, c[0x0][0x360] ;  /* 0x0000d800ff067b82 */ /* 0x000e240000000800 */
[----:B0-----:R-:W-:-:S05]  /*0050*/  IMAD R6, R6, UR4, R3 ;  /* 0x0000000406067c24 */ /* 0x001fca000f8e0203 */
[----:B-1----:R-:W-:-:S13]  /*0060*/  ISETP.GE.AND P0, PT, R6, UR5, PT ;  /* 0x0000000506007c0c */ /* 0x002fda000bf06270 */
[----:B------:R-:W-:Y:S05]  /*0070*/  @P0 EXIT ;  /* 0x000000000000094d */ /* 0x000fea0003800000 */
[----:B------:R-:W0:Y:S01]  /*0080*/  LDCU UR9, c[0x0][0x39c] ;  /* 0x00007380ff0977ac */ /* 0x000e220008000800 */
[----:B------:R-:W-:Y:S01]  /*0090*/  HFMA2 R16, -RZ, RZ, 0, 0 ;  /* 0x00000000ff107431 */ /* 0x000fe200000001ff */
[----:B------:R-:W1:Y:S01]  /*00a0*/  LDCU.64 UR16, c[0x0][0x358] ;  /* 0x00006b00ff1077ac */ /* 0x000e620008000a00 */
[----:B0-----:R-:W-:-:S09]  /*00b0*/  UISETP.GE.AND UP0, UPT, UR9, 0x1, UPT ;  /* 0x000000010900788c */ /* 0x001fd2000bf06270 */
[----:B-1----:R-:W-:Y:S05]  /*00c0*/  BRA.U !UP0, `(.L_x_0) ;  /* 0x0000000908bc7547 */ /* 0x002fea000b800000 */
[----:B------:R-:W-:Y:S02]  /*00d0*/  UISETP.GE.U32.AND UP1, UPT, UR9, 0x10, UPT ;  /* 0x000000100900788c */ /* 0x000fe4000bf26070 */
[----:B------:R-:W-:Y:S01]  /*00e0*/  IMAD R7, R6, UR9, RZ ;  /* 0x0000000906077c24 */ /* 0x000fe2000f8e02ff */
[----:B------:R-:W-:Y:S01]  /*00f0*/  ULOP3.LUT UR10, UR9, 0xf, URZ, 0xc0, !UPT ;  /* 0x0000000f090a7892 */ /* 0x000fe2000f8ec0ff */
[----:B------:R-:W-:Y:S01]  /*0100*/  MOV R16, RZ ;  /* 0x000000ff00107202 */ /* 0x000fe20000000f00 */
[----:B------:R-:W-:Y:S02]  /*0110*/  UMOV UR4, URZ ;  /* 0x000000ff00047c82 */ /* 0x000fe40008000000 */
[----:B------:R-:W-:Y:S02]  /*0120*/  UISETP.NE.AND UP0, UPT, UR10, URZ, UPT ;  /* 0x000000ff0a00728c */ /* 0x000fe4000bf05270 */
[----:B------:R-:W-:Y:S09]  /*0130*/  BRA.U !UP1, `(.L_x_1) ;  /* 0x00000005094c7547 */ /* 0x000ff2000b800000 */
[----:B------:R-:W0:Y:S01]  /*0140*/  LDCU.128 UR12, c[0x0][0x380] ;  /* 0x00007000ff0c77ac */ /* 0x000e220008000c00 */
[----:B------:R-:W-:Y:S02]  /*0150*/  MOV R16, RZ ;  /* 0x000000ff00107202 */ /* 0x000fe40000000f00 */
[----:B------:R-:W-:Y:S01]  /*0160*/  MOV R0, R7 ;  /* 0x0000000700007202 */ /* 0x000fe20000000f00 */
[----:B------:R-:W-:-:S04]  /*0170*/  ULOP3.LUT UR4, UR9, 0x7ffffff0, URZ, 0xc0, !UPT ;  /* 0x7ffffff009047892 */ /* 0x000fc8000f8ec0ff */
[----:B------:R-:W-:Y:S02]  /*0180*/  UIADD3 UR11, UPT, UPT, -UR4, URZ, URZ ;  /* 0x000000ff040b7290 */ /* 0x000fe4000fffe1ff */
[----:B0-----:R-:W-:Y:S02]  /*0190*/  UIADD3 UR7, UP1, UPT, UR12, 0x20, URZ ;  /* 0x000000200c077890 */ /* 0x001fe4000ff3e0ff */
[----:B------:R-:W-:Y:S02]  /*01a0*/  UIADD3 UR5, UP2, UPT, UR14, 0x20, URZ ;  /* 0x000000200e057890 */ /* 0x000fe4000ff5e0ff */
[----:B------:R-:W-:Y:S02]  /*01b0*/  UIADD3.X UR8, UPT, UPT, URZ, UR13, URZ, UP1, !UPT ;  /* 0x0000000dff087290 */ /* 0x000fe40008ffe4ff */
[----:B------:R-:W-:-:S12]  /*01c0*/  UIADD3.X UR6, UPT, UPT, URZ, UR15, URZ, UP2, !UPT ;  /* 0x0000000fff067290 */ /* 0x000fd800097fe4ff */
.L_x_2:
[----:B------:R-:W-:Y:S02]  /*01d0*/  MOV R4, UR7 ;  /* 0x0000000700047c02 */ /* 0x000fe40008000f00 */
[----:B------:R-:W-:Y:S02]  /*01e0*/  MOV R5, UR8 ;  /* 0x0000000800057c02 */ /* 0x000fe40008000f00 */
[----:B------:R-:W-:Y:S02]  /*01f0*/  MOV R2, UR5 ;  /* 0x0000000500027c02 */ /* 0x000fe40008000f00 */
[----:B------:R-:W-:Y:S01]  /*0200*/  MOV R3, UR6 ;  /* 0x0000000600037c02 */ /* 0x000fe20008000f00 */
[----:B------:R-:W-:-:S04]  /*0210*/  IMAD.WIDE R4, R0, 0x4, R4 ;  /* 0x0000000400047825 */ /* 0x000fc800078e0204 */
[----:B------:R-:W-:Y:S01]  /*0220*/  IMAD.WIDE R2, R0, 0x4, R2 ;  /* 0x0000000400027825 */ /* 0x000fe200078e0202 */
[----:B------:R-:W2:Y:S04]  /*0230*/  LDG.E R12, desc[UR16][R4.64+-0x20] ;  /* 0xffffe010040c7981 */ /* 0x000ea8000c1e1900 */
[----:B------:R-:W2:Y:S04]  /*0240*/  LDG.E R13, desc[UR16][R2.64+-0x20] ;  /* 0xffffe010020d7981 */ /* 0x000ea8000c1e1900 */
[----:B------:R-:W3:Y:S04]  /*0250*/  LDG.E R25, desc[UR16][R4.64+-0x1c] ;  /* 0xffffe41004197981 */ /* 0x000ee8000c1e1900 */
[----:B------:R-:W3:Y:S04]  /*0260*/  LDG.E R26, desc[UR16][R2.64+-0x1c] ;  /* 0xffffe410021a7981 */ /* 0x000ee8000c1e1900 */
[----:B------:R-:W4:Y:S04]  /*0270*/  LDG.E R18, desc[UR16][R4.64+-0x18] ;  /* 0xffffe81004127981 */ /* 0x000f28000c1e1900 */
[----:B------:R-:W4:Y:S04]  /*0280*/  LDG.E R19, desc[UR16][R2.64+-0x18] ;  /* 0xffffe81002137981 */ /* 0x000f28000c1e1900 */
[----:B------:R-:W5:Y:S04]  /*0290*/  LDG.E R21, desc[UR16][R4.64+-0x14] ;  /* 0xffffec1004157981 */ /* 0x000f68000c1e1900 */
        /* <DEDUP_REMOVED lines=9> */
[----:B------:R-:W5:Y:S01]  /*0330*/  LDG.E R27, desc[UR16][R2.64+0x1c] ;  /* 0x00001c10021b7981 */ /* 0x000f62000c1e1900 */
[----:B--2---:R-:W-:-:S03]  /*0340*/  FADD R17, R12, -R13 ;  /* 0x8000000d0c117221 */ /* 0x004fc60000000000 */
[----:B------:R-:W2:Y:S01]  /*0350*/  LDG.E R13, desc[UR16][R4.64] ;  /* 0x00000010040d7981 */ /* 0x000ea2000c1e1900 */
[----:B------:R-:W-:-:S03]  /*0360*/  FFMA R24, R17, R17, R16 ;  /* 0x0000001111187223 */ /* 0x000fc60000000010 */
[----:B------:R-:W2:Y:S01]  /*0370*/  LDG.E R12, desc[UR16][R2.64] ;  /* 0x00000010020c7981 */ /* 0x000ea2000c1e1900 */
[----:B---3--:R-:W-:-:S03]  /*0380*/  FADD R25, R25, -R26 ;  /* 0x8000001a19197221 */ /* 0x008fc60000000000 */
[----:B------:R-:W3:Y:S01]  /*0390*/  LDG.E R17, desc[UR16][R4.64+0x4] ;  /* 0x0000041004117981 */ /* 0x000ee2000c1e1900 */
[----:B------:R-:W-:-:S03]  /*03a0*/  FFMA R24, R25, R25, R24 ;  /* 0x0000001919187223 */ /* 0x000fc60000000018 */
[----:B------:R-:W3:Y:S01]  /*03b0*/  LDG.E R16, desc[UR16][R2.64+0x4] ;  /* 0x0000041002107981 */ /* 0x000ee2000c1e1900 */
[----:B----4-:R-:W-:-:S03]  /*03c0*/  FADD R25, R18, -R19 ;  /* 0x8000001312197221 */ /* 0x010fc60000000000 */
[----:B------:R-:W4:Y:S01]  /*03d0*/  LDG.E R19, desc[UR16][R4.64+0x8] ;  /* 0x0000081004137981 */ /* 0x000f22000c1e1900 */
[----:B------:R-:W-:-:S03]  /*03e0*/  FFMA R24, R25, R25, R24 ;  /* 0x0000001919187223 */ /* 0x000fc60000000018 */
[----:B------:R-:W4:Y:S01]  /*03f0*/  LDG.E R18, desc[UR16][R2.64+0x8] ;  /* 0x0000081002127981 */ /* 0x000f22000c1e1900 */
[----:B-----5:R-:W-:-:S03]  /*0400*/  FADD R25, R21, -R20 ;  /* 0x8000001415197221 */ /* 0x020fc60000000000 */
[----:B------:R-:W5:Y:S01]  /*0410*/  LDG.E R21, desc[UR16][R4.64+0xc] ;  /* 0x00000c1004157981 */ /* 0x000f62000c1e1900 */
[----:B------:R-:W-:-:S03]  /*0420*/  FFMA R24, R25, R25, R24 ;  /* 0x0000001919187223 */ /* 0x000fc60000000018 */
[----:B------:R-:W5:Y:S01]  /*0430*/  LDG.E R20, desc[UR16][R2.64+0xc] ;  /* 0x00000c1002147981 */ /* 0x000f62000c1e1900 */
[----:B------:R-:W-:-:S03]  /*0440*/  FADD R25, R22, -R23 ;  /* 0x8000001716197221 */ /* 0x000fc60000000000 */
[----:B------:R-:W5:Y:S01]  /*0450*/  LDG.E R22, desc[UR16][R4.64+0x10] ;  /* 0x0000101004167981 */ /* 0x000f62000c1e1900 */
[----:B------:R-:W-:-:S03]  /*0460*/  FFMA R24, R25, R25, R24 ;  /* 0x0000001919187223 */ /* 0x000fc60000000018 */
[----:B------:R-:W5:Y:S01]  /*0470*/  LDG.E R23, desc[UR16][R2.64+0x10] ;  /* 0x0000101002177981 */ /* 0x000f62000c1e1900 */
[----:B------:R-:W-:-:S03]  /*0480*/  FADD R25, R15, -R10 ;  /* 0x8000000a0f197221 */ /* 0x000fc60000000000 */
[----:B------:R-:W5:Y:S04]  /*0490*/  LDG.E R15, desc[UR16][R4.64+0x14] ;  /* 0x00001410040f7981 */ /* 0x000f68000c1e1900 */
[----:B------:R-:W5:Y:S01]  /*04a0*/  LDG.E R10, desc[UR16][R2.64+0x14] ;  /* 0x00001410020a7981 */ /* 0x000f62000c1e1900 */
[----:B------:R-:W-:-:S03]  /*04b0*/  FFMA R28, R25, R25, R24 ;  /* 0x00000019191c7223 */ /* 0x000fc60000000018 */
[----:B------:R-:W5:Y:S04]  /*04c0*/  LDG.E R24, desc[UR16][R4.64+0x18] ;  /* 0x0000181004187981 */ /* 0x000f68000c1e1900 */
[----:B------:R-:W5:Y:S04]  /*04d0*/  LDG.E R25, desc[UR16][R2.64+0x18] ;  /* 0x0000181002197981 */ /* 0x000f68000c1e1900 */
[----:B------:R-:W5:Y:S01]  /*04e0*/  LDG.E R26, desc[UR16][R4.64+0x1c] ;  /* 0x00001c10041a7981 */ /* 0x000f62000c1e1900 */
[----:B------:R-:W-:Y:S01]  /*04f0*/  FADD R9, R9, -R8 ;  /* 0x8000000809097221 */ /* 0x000fe20000000000 */
[----:B------:R-:W-:-:S03]  /*0500*/  FADD R11, R11, -R14 ;  /* 0x8000000e0b0b7221 */ /* 0x000fc60000000000 */
[----:B------:R-:W-:-:S04]  /*0510*/  FFMA R28, R9, R9, R28 ;  /* 0x00000009091c7223 */ /* 0x000fc8000000001c */
[----:B------:R-:W-:Y:S01]  /*0520*/  FFMA R28, R11, R11, R28 ;  /* 0x0000000b0b1c7223 */ /* 0x000fe2000000001c */
[----:B------:R-:W-:-:S04]  /*0530*/  UIADD3 UR11, UPT, UPT, UR11, 0x10, URZ ;  /* 0x000000100b0b7890 */ /* 0x000fc8000fffe0ff */
[----:B------:R-:W-:Y:S01]  /*0540*/  UISETP.NE.AND UP1, UPT, UR11, URZ, UPT ;  /* 0x000000ff0b00728c */ /* 0x000fe2000bf25270 */
[----:B------:R-:W-:Y:S01]  /*0550*/  IADD3 R0, PT, PT, R0, 0x10, RZ ;  /* 0x0000001000007810 */ /* 0x000fe20007ffe0ff */
[----:B--2---:R-:W-:-:S04]  /*0560*/  FADD R13, R13, -R12 ;  /* 0x8000000c0d0d7221 */ /* 0x004fc80000000000 */
[----:B------:R-:W-:Y:S01]  /*0570*/  FFMA R28, R13, R13, R28 ;  /* 0x0000000d0d1c7223 */ /* 0x000fe2000000001c */
[----:B---3--:R-:W-:-:S04]  /*0580*/  FADD R17, R17, -R16 ;  /* 0x8000001011117221 */ /* 0x008fc80000000000 */
[----:B------:R-:W-:Y:S01]  /*0590*/  FFMA R28, R17, R17, R28 ;  /* 0x00000011111c7223 */ /* 0x000fe2000000001c */
[----:B----4-:R-:W-:-:S04]  /*05a0*/  FADD R19, R19, -R18 ;  /* 0x8000001213137221 */ /* 0x010fc80000000000 */
[----:B------:R-:W-:Y:S01]  /*05b0*/  FFMA R28, R19, R19, R28 ;  /* 0x00000013131c7223 */ /* 0x000fe2000000001c */
[----:B-----5:R-:W-:-:S04]  /*05c0*/  FADD R21, R21, -R20 ;  /* 0x8000001415157221 */ /* 0x020fc80000000000 */
[----:B------:R-:W-:Y:S01]  /*05d0*/  FFMA R28, R21, R21, R28 ;  /* 0x00000015151c7223 */ /* 0x000fe2000000001c */
[----:B------:R-:W-:-:S04]  /*05e0*/  FADD R23, R22, -R23 ;  /* 0x8000001716177221 */ /* 0x000fc80000000000 */
[----:B------:R-:W-:Y:S01]  /*05f0*/  FFMA R28, R23, R23, R28 ;  /* 0x00000017171c7223 */ /* 0x000fe2000000001c */
[----:B------:R-:W-:-:S04]  /*0600*/  FADD R15, R15, -R10 ;  /* 0x8000000a0f0f7221 */ /* 0x000fc80000000000 */
[----:B------:R-:W-:Y:S01]  /*0610*/  FFMA R28, R15, R15, R28 ;  /* 0x0000000f0f1c7223 */ /* 0x000fe2000000001c */
[----:B------:R-:W-:Y:S01]  /*0620*/  FADD R25, R24, -R25 ;  /* 0x8000001918197221 */ /* 0x000fe20000000000 */
[----:B------:R-:W-:-:S03]  /*0630*/  FADD R27, R26, -R27 ;  /* 0x8000001b1a1b7221 */ /* 0x000fc60000000000 */
[----:B------:R-:W-:-:S04]  /*0640*/  FFMA R28, R25, R25, R28 ;  /* 0x00000019191c7223 */ /* 0x000fc8000000001c */
[----:B------:R-:W-:Y:S01]  /*0650*/  FFMA R16, R27, R27, R28 ;  /* 0x0000001b1b107223 */ /* 0x000fe2000000001c */
[----:B------:R-:W-:Y:S06]  /*0660*/  BRA.U UP1, `(.L_x_2) ;  /* 0xfffffff901d87547 */ /* 0x000fec000b83ffff */
.L_x_1:
[----:B------:R-:W-:Y:S05]  /*0670*/  BRA.U !UP0, `(.L_x_0) ;  /* 0x0000000508507547 */ /* 0x000fea000b800000 */
[----:B------:R-:W-:Y:S02]  /*0680*/  UISETP.GE.U32.AND UP0, UPT, UR10, 0x8, UPT ;  /* 0x000000080a00788c */ /* 0x000fe4000bf06070 */
[----:B------:R-:W-:-:S04]  /*0690*/  ULOP3.LUT UR6, UR9, 0x7, URZ, 0xc0, !UPT ;  /* 0x0000000709067892 */ /* 0x000fc8000f8ec0ff */
[----:B------:R-:W-:-:S03]  /*06a0*/  UISETP.NE.AND UP1, UPT, UR6, URZ, UPT ;  /* 0x000000ff0600728c */ /* 0x000fc6000bf25270 */
[----:B------:R-:W-:Y:S08]  /*06b0*/  BRA.U !UP0, `(.L_x_3) ;  /* 0x0000000108987547 */ /* 0x000ff0000b800000 */
[----:B------:R-:W0:Y:S01]  /*06c0*/  LDC.64 R2, c[0x0][0x380] ;  /* 0x0000e000ff027b82 */ /* 0x000e220000000a00 */
[----:B------:R-:W-:-:S07]  /*06d0*/  IADD3 R9, PT, PT, R7, UR4, RZ ;  /* 0x0000000407097c10 */ /* 0x000fce000fffe0ff */
[----:B------:R-:W1:Y:S01]  /*06e0*/  LDC.64 R4, c[0x0][0x388] ;  /* 0x0000e200ff047b82 */ /* 0x000e620000000a00 */
[----:B0-----:R-:W-:-:S05]  /*06f0*/  IMAD.WIDE R2, R9, 0x4, R2 ;  /* 0x0000000409027825 */ /* 0x001fca00078e0202 */
[----:B------:R-:W2:Y:S01]  /*0700*/  LDG.E R14, desc[UR16][R2.64] ;  /* 0x00000010020e7981 */ /* 0x000ea2000c1e1900 */
[----:B-1----:R-:W-:-:S03]  /*0710*/  IMAD.WIDE R4, R9, 0x4, R4 ;  /* 0x0000000409047825 */ /* 0x002fc600078e0204 */
[----:B------:R-:W3:Y:S04]  /*0720*/  LDG.E R18, desc[UR16][R2.64+0x4] ;  /* 0x0000041002127981 */ /* 0x000ee8000c1e1900 */
[----:B------:R-:W2:Y:S04]  /*0730*/  LDG.E R17, desc[UR16][R4.64] ;  /* 0x0000001004117981 */ /* 0x000ea8000c1e1900 */
        /* <DEDUP_REMOVED lines=13> */
[----:B------:R-:W-:Y:S01]  /*0810*/  UIADD3 UR4, UPT, UPT, UR4, 0x8, URZ ;  /* 0x0000000804047890 */ /* 0x000fe2000fffe0ff */
        /* <DEDUP_REMOVED lines=12> */
[----:B------:R-:W-:-:S04]  /*08e0*/  FADD R9, R9, -R0 ;  /* 0x8000000009097221 */ /* 0x000fc80000000000 */
[----:B------:R-:W-:Y:S01]  /*08f0*/  FFMA R16, R9, R9, R16 ;  /* 0x0000000909107223 */ /* 0x000fe20000000010 */
[----:B------:R-:W-:-:S04]  /*0900*/  FADD R15, R12, -R15 ;  /* 0x8000000f0c0f7221 */ /* 0x000fc80000000000 */
[----:B------:R-:W-:-:S07]  /*0910*/  FFMA R16, R15, R15, R16 ;  /* 0x0000000f0f107223 */ /* 0x000fce0000000010 */
.L_x_3:
        /* <DEDUP_REMOVED lines=26> */
[----:B------:R-:W-:-:S07]  /*0ac0*/  FFMA R16, R12, R12, R9 ;  /* 0x0000000c0c107223 */ /* 0x000fce0000000009 */
.L_x_4:
[----:B------:R-:W-:Y:S05]  /*0ad0*/  BRA.U !UP1, `(.L_x_0) ;  /* 0x0000000109387547 */ /* 0x000fea000b800000 */
[----:B------:R-:W0:Y:S01]  /*0ae0*/  LDC.64 R10, c[0x0][0x380] ;  /* 0x0000e000ff0a7b82 */ /* 0x000e220000000a00 */
[----:B------:R-:W-:Y:S01]  /*0af0*/  IADD3 R7, PT, PT, R7, UR4, RZ ;  /* 0x0000000407077c10 */ /* 0x000fe2000fffe0ff */
[----:B------:R-:W-:-:S06]  /*0b00*/  UIADD3 UR5, UPT, UPT, -UR5, URZ, URZ ;  /* 0x000000ff05057290 */ /* 0x000fcc000fffe1ff */
[----:B------:R-:W1:Y:S06]  /*0b10*/  LDC.64 R8, c[0x0][0x388] ;  /* 0x0000e200ff087b82 */ /* 0x000e6c0000000a00 */
.L_x_5:
[----:B-1----:R-:W-:-:S04]  /*0b20*/  IMAD.WIDE R2, R7, 0x4, R8 ;  /* 0x0000000407027825 */ /* 0x002fc800078e0208 */
[C---:B0-----:R-:W-:Y:S02]  /*0b30*/  IMAD.WIDE R4, R7.reuse, 0x4, R10 ;  /* 0x0000000407047825 */ /* 0x041fe400078e020a */
[----:B------:R-:W2:Y:S04]  /*0b40*/  LDG.E R3, desc[UR16][R2.64] ;  /* 0x0000001002037981 */ /* 0x000ea8000c1e1900 */
[----:B------:R-:W2:Y:S01]  /*0b50*/  LDG.E R4, desc[UR16][R4.64] ;  /* 0x0000001004047981 */ /* 0x000ea2000c1e1900 */
[----:B------:R-:W-:Y:S01]  /*0b60*/  UIADD3 UR5, UPT, UPT, UR5, 0x1, URZ ;  /* 0x0000000105057890 */ /* 0x000fe2000fffe0ff */
[----:B------:R-:W-:-:S03]  /*0b70*/  IADD3 R7, PT, PT, R7, 0x1, RZ ;  /* 0x0000000107077810 */ /* 0x000fc60007ffe0ff */
[----:B------:R-:W-:Y:S01]  /*0b80*/  UISETP.NE.AND UP0, UPT, UR5, URZ, UPT ;  /* 0x000000ff0500728c */ /* 0x000fe2000bf05270 */
[----:B--2---:R-:W-:-:S04]  /*0b90*/  FADD R13, R4, -R3 ;  /* 0x80000003040d7221 */ /* 0x004fc80000000000 */
[----:B------:R-:W-:-:S04]  /*0ba0*/  FFMA R16, R13, R13, R16 ;  /* 0x0000000d0d107223 */ /* 0x000fc80000000010 */
[----:B------:R-:W-:Y:S05]  /*0bb0*/  BRA.U UP0, `(.L_x_5) ;  /* 0xfffffffd00d87547 */ /* 0x000fea000b83ffff */
.L_x_0:
[----:B------:R-:W-:Y:S01]  /*0bc0*/  IADD3 R0, PT, PT, R16, -0xd000000, RZ ;  /* 0xf300000010007810 */ /* 0x000fe20007ffe0ff */
[----:B------:R0:W1:Y:S01]  /*0bd0*/  MUFU.RSQ R3, R16 ;  /* 0x0000001000037308 */ /* 0x0000620000001400 */
[----:B------:R-:W-:Y:S02]  /*0be0*/  BSSY.RECONVERGENT B0, `(.L_x_6) ;  /* 0x000000b000007945 */ /* 0x000fe40003800200 */
[----:B------:R-:W-:-:S13]  /*0bf0*/  ISETP.GT.U32.AND P0, PT, R0, 0x727fffff, PT ;  /* 0x727fffff0000780c */ /* 0x000fda0003f04070 */
[----:B0-----:R-:W-:Y:S05]  /*0c00*/  @!P0 BRA `(.L_x_7) ;  /* 0x0000000000108947 */ /* 0x001fea0003800000 */
[----:B------:R-:W-:Y:S02]  /*0c10*/  MOV R0, R16 ;  /* 0x0000001000007202 */ /* 0x000fe40000000f00 */
[----:B------:R-:W-:-:S07]  /*0c20*/  MOV R8, 0xc40 ;  /* 0x00000c4000087802 */ /* 0x000fce0000000f00 */
[----:B-1----:R-:W-:Y:S05]  /*0c30*/  CALL.REL.NOINC `($__internal_0_$__cuda_sm20_sqrt_rn_f32_slowpath) ;  /* 0x0000000000287944 */ /* 0x002fea0003c00000 */
[----:B------:R-:W-:Y:S05]  /*0c40*/  BRA `(.L_x_8) ;  /* 0x0000000000107947 */ /* 0x000fea0003800000 */
.L_x_7:
[C---:B-1----:R-:W-:Y:S01]  /*0c50*/  FMUL.FTZ R5, R3.reuse, R16 ;  /* 0x0000001003057220 */ /* 0x042fe20000410000 */
[----:B------:R-:W-:-:S03]  /*0c60*/  FMUL.FTZ R0, R3, 0.5 ;  /* 0x3f00000003007820 */ /* 0x000fc60000410000 */
[----:B------:R-:W-:-:S04]  /*0c70*/  FFMA R16, -R5, R5, R16 ;  /* 0x0000000505107223 */ /* 0x000fc80000000110 */
[----:B------:R-:W-:-:S07]  /*0c80*/  FFMA R5, R16, R0, R5 ;  /* 0x0000000010057223 */ /* 0x000fce0000000005 */
.L_x_8:
[----:B------:R-:W-:Y:S05]  /*0c90*/  BSYNC.RECONVERGENT B0 ;  /* 0x0000000000007941 */ /* 0x000fea0003800200 */
.L_x_6:
[----:B------:R-:W0:Y:S02]  /*0ca0*/  LDC.64 R2, c[0x0][0x390] ;  /* 0x0000e400ff027b82 */ /* 0x000e240000000a00 */
[----:B0-----:R-:W-:-:S05]  /*0cb0*/  IMAD.WIDE R6, R6, 0x4, R2 ;  /* 0x0000000406067825 */ /* 0x001fca00078e0202 */
[----:B------:R-:W-:Y:S01]  /*0cc0*/  STG.E desc[UR16][R6.64], R5 ;  /* 0x0000000506007986 */ /* 0x000fe2000c101910 */
[----:B------:R-:W-:Y:S05]  /*0cd0*/  EXIT ;  /* 0x000000000000794d */ /* 0x000fea0003800000 */
        .weak           $__internal_0_$__cuda_sm20_sqrt_rn_f32_slowpath
        .type           $__internal_0_$__cuda_sm20_sqrt_rn_f32_slowpath,@function
        .size           $__internal_0_$__cuda_sm20_sqrt_rn_f32_slowpath,(.L_x_11 - $__internal_0_$__cuda_sm20_sqrt_rn_f32_slowpath)
$__internal_0_$__cuda_sm20_sqrt_rn_f32_slowpath:
[----:B------:R-:W-:-:S13]  /*0ce0*/  LOP3.LUT P0, RZ, R0, 0x7fffffff, RZ, 0xc0, !PT ;  /* 0x7fffffff00ff7812 */ /* 0x000fda000780c0ff */
[----:B------:R-:W-:Y:S01]  /*0cf0*/  @!P0 MOV R2, R0 ;  /* 0x0000000000028202 */ /* 0x000fe20000000f00 */
[----:B------:R-:W-:Y:S06]  /*0d00*/  @!P0 BRA `(.L_x_9) ;  /* 0x0000000000408947 */ /* 0x000fec0003800000 */
[----:B------:R-:W-:-:S13]  /*0d10*/  FSETP.GEU.FTZ.AND P0, PT, R0, RZ, PT ;  /* 0x000000ff0000720b */ /* 0x000fda0003f1e000 */
[----:B------:R-:W-:Y:S01]  /*0d20*/  @!P0 MOV R2, 0x7fffffff ;  /* 0x7fffffff00028802 */ /* 0x000fe20000000f00 */
[----:B------:R-:W-:Y:S06]  /*0d30*/  @!P0 BRA `(.L_x_9) ;  /* 0x0000000000348947 */ /* 0x000fec0003800000 */
[----:B------:R-:W-:-:S13]  /*0d40*/  FSETP.GTU.FTZ.AND P0, PT, |R0|, +INF , PT ;  /* 0x7f8000000000780b */ /* 0x000fda0003f1c200 */
[----:B------:R-:W-:Y:S01]  /*0d50*/  @P0 FADD.FTZ R2, R0, 1 ;  /* 0x3f80000000020421 */ /* 0x000fe20000010000 */
[----:B------:R-:W-:Y:S06]  /*0d60*/  @P0 BRA `(.L_x_9) ;  /* 0x0000000000280947 */ /* 0x000fec0003800000 */
[----:B------:R-:W-:-:S13]  /*0d70*/  FSETP.NEU.FTZ.AND P0, PT, |R0|, +INF , PT ;  /* 0x7f8000000000780b */ /* 0x000fda0003f1d200 */
[----:B------:R-:W-:-:S04]  /*0d80*/  @P0 FFMA R3, R0, 1.84467440737095516160e+19, RZ ;  /* 0x5f80000000030823 */ /* 0x000fc800000000ff */
[----:B------:R-:W0:Y:S02]  /*0d90*/  @P0 MUFU.RSQ R2, R3 ;  /* 0x0000000300020308 */ /* 0x000e240000001400 */
[----:B0-----:R-:W-:Y:S01]  /*0da0*/  @P0 FMUL.FTZ R4, R3, R2 ;  /* 0x0000000203040220 */ /* 0x001fe20000410000 */
[----:B------:R-:W-:Y:S01]  /*0db0*/  @P0 FMUL.FTZ R7, R2, 0.5 ;  /* 0x3f00000002070820 */ /* 0x000fe20000410000 */
[----:B------:R-:W-:Y:S02]  /*0dc0*/  @!P0 MOV R2, R0 ;  /* 0x0000000000028202 */ /* 0x000fe40000000f00 */
[----:B------:R-:W-:-:S04]  /*0dd0*/  @P0 FADD.FTZ R5, -R4, -RZ ;  /* 0x800000ff04050221 */ /* 0x000fc80000010100 */
[----:B------:R-:W-:-:S04]  /*0de0*/  @P0 FFMA R5, R4, R5, R3 ;  /* 0x0000000504050223 */ /* 0x000fc80000000003 */
[----:B------:R-:W-:-:S04]  /*0df0*/  @P0 FFMA R5, R5, R7, R4 ;  /* 0x0000000705050223 */ /* 0x000fc80000000004 */
[----:B------:R-:W-:-:S07]  /*0e00*/  @P0 FMUL.FTZ R2, R5, 2.3283064365386962891e-10 ;  /* 0x2f80000005020820 */ /* 0x000fce0000410000 */
.L_x_9:
[----:B------:R-:W-:Y:S01]  /*0e10*/  HFMA2 R3, -RZ, RZ, 0, 0 ;  /* 0x00000000ff037431 */ /* 0x000fe200000001ff */
[----:B------:R-:W-:Y:S02]  /*0e20*/  MOV R5, R2 ;  /* 0x0000000200057202 */ /* 0x000fe40000000f00 */
[----:B------:R-:W-:-:S04]  /*0e30*/  MOV R2, R8 ;  /* 0x0000000800027202 */ /* 0x000fc80000000f00 */
[----:B------:R-:W-:Y:S05]  /*0e40*/  RET.REL.NODEC R2 `(_Z20euclideanDist_kernelPKfS0_Pfii) ;  /* 0xfffffff0026c7950 */ /* 0x000fea0003c3ffff */
.L_x_10:
[----:B------:R-:W-:-:S00]  /*0e50*/  BRA `(.L_x_10) ;  /* 0xfffffffc00fc7947 */ /* 0x000fc0000383ffff */
[----:B------:R-:W-:-:S00]  /*0e60*/  NOP ;  /* 0x0000000000007918 */ /* 0x000fc00000000000 */
        /* <DEDUP_REMOVED lines=9> */
.L_x_11:


//--------------------- .nv.shared.reserved.0     --------------------------
	.section	.nv.shared.reserved.0,"aw",@nobits
	.weak		__nv_reservedSMEM_offset_0_alias
	.size		__nv_reservedSMEM_offset_0_alias, 0, 64
	.other		__nv_reservedSMEM_offset_0_alias,@"STO_CUDA_RESERVED_SHARED STV_DEFAULT"
__nv_reservedSMEM_offset_0_alias:
	.zero		0
	.zero		64


//--------------------- .nv.constant0._Z20euclideanDist_kernelPKfS0_Pfii --------------------------
	.section	.nv.constant0._Z20euclideanDist_kernelPKfS0_Pfii,"a",@progbits
	.sectionflags	@""
	.align	4
.nv.constant0._Z20euclideanDist_kernelPKfS0_Pfii:
	.zero		928


//--------------------- SYMBOLS --------------------------

	.type		.nv.reservedSmem.offset0,@object
	.size		.nv.reservedSmem.offset0,0x4
